//
// Generated by NVIDIA NVVM Compiler
//
// Compiler Build ID: CL-36424714
// Cuda compilation tools, release 13.0, V13.0.88
// Based on NVVM 20.0.0
//

.version 9.0
.target sm_100
.address_size 64

	// .globl	_ZN3cub18CUB_300001_SM_10006detail11EmptyKernelIvEEvv
.global .align 1 .b8 _ZN30_INTERNAL_750c118f_4_k_cu_main4cuda3std3__45__cpo5beginE[1];
.global .align 1 .b8 _ZN30_INTERNAL_750c118f_4_k_cu_main4cuda3std3__45__cpo3endE[1];
.global .align 1 .b8 _ZN30_INTERNAL_750c118f_4_k_cu_main4cuda3std3__45__cpo6cbeginE[1];
.global .align 1 .b8 _ZN30_INTERNAL_750c118f_4_k_cu_main4cuda3std3__45__cpo4cendE[1];
.global .align 1 .b8 _ZN30_INTERNAL_750c118f_4_k_cu_main4cuda3std3__45__cpo6rbeginE[1];
.global .align 1 .b8 _ZN30_INTERNAL_750c118f_4_k_cu_main4cuda3std3__45__cpo4rendE[1];
.global .align 1 .b8 _ZN30_INTERNAL_750c118f_4_k_cu_main4cuda3std3__45__cpo7crbeginE[1];
.global .align 1 .b8 _ZN30_INTERNAL_750c118f_4_k_cu_main4cuda3std3__45__cpo5crendE[1];
.global .align 1 .b8 _ZN30_INTERNAL_750c118f_4_k_cu_main4cuda3std3__432_GLOBAL__N__750c118f_4_k_cu_main6ignoreE[1];
.global .align 1 .b8 _ZN30_INTERNAL_750c118f_4_k_cu_main4cuda3std3__419piecewise_constructE[1];
.global .align 1 .b8 _ZN30_INTERNAL_750c118f_4_k_cu_main4cuda3std3__48in_placeE[1];
.global .align 1 .b8 _ZN30_INTERNAL_750c118f_4_k_cu_main4cuda3std3__420unreachable_sentinelE[1];
.global .align 1 .b8 _ZN30_INTERNAL_750c118f_4_k_cu_main4cuda3std3__47nulloptE[1];
.global .align 1 .b8 _ZN30_INTERNAL_750c118f_4_k_cu_main4cuda3std3__48unexpectE[1];
.global .align 1 .b8 _ZN30_INTERNAL_750c118f_4_k_cu_main4cuda3std6ranges3__45__cpo4swapE[1];
.global .align 1 .b8 _ZN30_INTERNAL_750c118f_4_k_cu_main4cuda3std6ranges3__45__cpo9iter_moveE[1];
.global .align 1 .b8 _ZN30_INTERNAL_750c118f_4_k_cu_main4cuda3std6ranges3__45__cpo5beginE[1];
.global .align 1 .b8 _ZN30_INTERNAL_750c118f_4_k_cu_main4cuda3std6ranges3__45__cpo3endE[1];
.global .align 1 .b8 _ZN30_INTERNAL_750c118f_4_k_cu_main4cuda3std6ranges3__45__cpo6cbeginE[1];
.global .align 1 .b8 _ZN30_INTERNAL_750c118f_4_k_cu_main4cuda3std6ranges3__45__cpo4cendE[1];
.global .align 1 .b8 _ZN30_INTERNAL_750c118f_4_k_cu_main4cuda3std6ranges3__45__cpo7advanceE[1];
.global .align 1 .b8 _ZN30_INTERNAL_750c118f_4_k_cu_main4cuda3std6ranges3__45__cpo9iter_swapE[1];
.global .align 1 .b8 _ZN30_INTERNAL_750c118f_4_k_cu_main4cuda3std6ranges3__45__cpo4nextE[1];
.global .align 1 .b8 _ZN30_INTERNAL_750c118f_4_k_cu_main4cuda3std6ranges3__45__cpo4prevE[1];
.global .align 1 .b8 _ZN30_INTERNAL_750c118f_4_k_cu_main4cuda3std6ranges3__45__cpo4dataE[1];
.global .align 1 .b8 _ZN30_INTERNAL_750c118f_4_k_cu_main4cuda3std6ranges3__45__cpo5cdataE[1];
.global .align 1 .b8 _ZN30_INTERNAL_750c118f_4_k_cu_main4cuda3std6ranges3__45__cpo4sizeE[1];
.global .align 1 .b8 _ZN30_INTERNAL_750c118f_4_k_cu_main4cuda3std6ranges3__45__cpo5ssizeE[1];
.global .align 1 .b8 _ZN30_INTERNAL_750c118f_4_k_cu_main4cuda3std6ranges3__45__cpo8distanceE[1];
.global .align 1 .b8 _ZN30_INTERNAL_750c118f_4_k_cu_main6thrust24THRUST_300001_SM_1000_NS8cuda_cub3parE[1];
.global .align 1 .b8 _ZN30_INTERNAL_750c118f_4_k_cu_main6thrust24THRUST_300001_SM_1000_NS8cuda_cub10par_nosyncE[1];
.global .align 1 .b8 _ZN30_INTERNAL_750c118f_4_k_cu_main6thrust24THRUST_300001_SM_1000_NS6system6detail10sequential3seqE[1];
.global .align 1 .b8 _ZN30_INTERNAL_750c118f_4_k_cu_main6thrust24THRUST_300001_SM_1000_NS6system3cpp3parE[1];
.global .align 1 .b8 _ZN30_INTERNAL_750c118f_4_k_cu_main6thrust24THRUST_300001_SM_1000_NS12placeholders2_1E[1];
.global .align 1 .b8 _ZN30_INTERNAL_750c118f_4_k_cu_main6thrust24THRUST_300001_SM_1000_NS12placeholders2_2E[1];
.global .align 1 .b8 _ZN30_INTERNAL_750c118f_4_k_cu_main6thrust24THRUST_300001_SM_1000_NS12placeholders2_3E[1];
.global .align 1 .b8 _ZN30_INTERNAL_750c118f_4_k_cu_main6thrust24THRUST_300001_SM_1000_NS12placeholders2_4E[1];
.global .align 1 .b8 _ZN30_INTERNAL_750c118f_4_k_cu_main6thrust24THRUST_300001_SM_1000_NS12placeholders2_5E[1];
.global .align 1 .b8 _ZN30_INTERNAL_750c118f_4_k_cu_main6thrust24THRUST_300001_SM_1000_NS12placeholders2_6E[1];
.global .align 1 .b8 _ZN30_INTERNAL_750c118f_4_k_cu_main6thrust24THRUST_300001_SM_1000_NS12placeholders2_7E[1];
.global .align 1 .b8 _ZN30_INTERNAL_750c118f_4_k_cu_main6thrust24THRUST_300001_SM_1000_NS12placeholders2_8E[1];
.global .align 1 .b8 _ZN30_INTERNAL_750c118f_4_k_cu_main6thrust24THRUST_300001_SM_1000_NS12placeholders2_9E[1];
.global .align 1 .b8 _ZN30_INTERNAL_750c118f_4_k_cu_main6thrust24THRUST_300001_SM_1000_NS12placeholders3_10E[1];
.global .align 1 .b8 _ZN30_INTERNAL_750c118f_4_k_cu_main6thrust24THRUST_300001_SM_1000_NS3seqE[1];
.global .align 1 .b8 _ZN30_INTERNAL_750c118f_4_k_cu_main6thrust24THRUST_300001_SM_1000_NS6deviceE[1];

.visible .entry _ZN3cub18CUB_300001_SM_10006detail11EmptyKernelIvEEvv()
{


	ret;

}


// ===== COMPILED SASS (sm_100) =====

	.target	sm_100

	.elftype	@"ET_EXEC"


//--------------------- .note.nv.tkinfo           --------------------------
	.section	.note.nv.tkinfo,"",@"SHT_NOTE"
	.sectionflags	@"SHF_NOTE_NV_TKINFO"
	.tkinfo
        /*0018*/ 	.word	0x00000002
        /*0030*/ 	.string	""
        /*0030*/ 	.string	"ptxas"
        /*0030*/ 	.string	"Cuda compilation tools, release 13.0, V13.0.88"
        /*0030*/ 	.string	"Build cuda_13.0.r13.0/compiler.36424714_0"
        /*0030*/ 	.string	"-arch sm_100 -m 64 "



//--------------------- .note.nv.cuinfo           --------------------------
	.section	.note.nv.cuinfo,"",@"SHT_NOTE"
	.sectionflags	@"SHF_NOTE_NV_CUINFO"
        /*0018*/ 	.short	0x0002
        /*001a*/ 	.short	0x0064
        /*001c*/ 	.short	0x0082
	.zero		2


//--------------------- .nv.info                  --------------------------
	.section	.nv.info,"",@"SHT_CUDA_INFO"
	.align	4


	//----- nvinfo : EIATTR_REGCOUNT
	.align		4
        /*0000*/ 	.byte	0x04, 0x2f
        /*0002*/ 	.short	(.L_46 - .L_45)
	.align		4
.L_45:
        /*0004*/ 	.word	index@(_ZN3cub18CUB_300001_SM_10006detail11EmptyKernelIvEEvv)
        /*0008*/ 	.word	0x00000004


	//----- nvinfo : EIATTR_FRAME_SIZE
	.align		4
.L_46:
        /*000c*/ 	.byte	0x04, 0x11
        /*000e*/ 	.short	(.L_48 - .L_47)
	.align		4
.L_47:
        /*0010*/ 	.word	index@(_ZN3cub18CUB_300001_SM_10006detail11EmptyKernelIvEEvv)
        /*0014*/ 	.word	0x00000000


	//----- nvinfo : EIATTR_MIN_STACK_SIZE
	.align		4
.L_48:
        /*0018*/ 	.byte	0x04, 0x12
        /*001a*/ 	.short	(.L_50 - .L_49)
	.align		4
.L_49:
        /*001c*/ 	.word	index@(_ZN3cub18CUB_300001_SM_10006detail11EmptyKernelIvEEvv)
        /*0020*/ 	.word	0x00000000
.L_50:


//--------------------- .nv.compat                --------------------------
	.section	.nv.compat,"",@"SHT_CUDA_COMPAT_INFO"
	.align	4
        /*0000*/ 	.byte	0x02, 0x09, 0x00, 0x00, 0x02, 0x02, 0x01, 0x00, 0x02, 0x05, 0x05, 0x00, 0x03, 0x07, 0x01, 0x01
        /*0010*/ 	.byte	0x02, 0x03, 0x00, 0x00, 0x02, 0x06, 0x01, 0x00, 0x04, 0x0b, 0x08, 0x00, 0x09, 0x00, 0x00, 0x00
        /*0020*/ 	.byte	0x00, 0x00, 0x00, 0x00


//--------------------- .nv.info._ZN3cub18CUB_300001_SM_10006detail11EmptyKernelIvEEvv --------------------------
	.section	.nv.info._ZN3cub18CUB_300001_SM_10006detail11EmptyKernelIvEEvv,"",@"SHT_CUDA_INFO"
	.sectionflags	@""
	.align	4


	//----- nvinfo : EIATTR_CUDA_API_VERSION
	.align		4
        /*0000*/ 	.byte	0x04, 0x37
        /*0002*/ 	.short	(.L_52 - .L_51)
.L_51:
        /*0004*/ 	.word	0x00000082


	//----- nvinfo : EIATTR_SPARSE_MMA_MASK
	.align		4
.L_52:
        /*0008*/ 	.byte	0x03, 0x50
        /*000a*/ 	.short	0x0000


	//----- nvinfo : EIATTR_MAXREG_COUNT
	.align		4
        /*000c*/ 	.byte	0x03, 0x1b
        /*000e*/ 	.short	0x00ff


	//----- nvinfo : EIATTR_MERCURY_ISA_VERSION
	.align		4
        /*0010*/ 	.byte	0x03, 0x5f
        /*0012*/ 	.short	0x0101


	//----- nvinfo : EIATTR_VRC_CTA_INIT_COUNT
	.align		4
        /*0014*/ 	.byte	0x02, 0x4a
	.zero		1
	.zero		1


	//----- nvinfo : EIATTR_EXIT_INSTR_OFFSETS
	.align		4
        /*0018*/ 	.byte	0x04, 0x1c
        /*001a*/ 	.short	(.L_54 - .L_53)


	//   ....[0]....
.L_53:
        /*001c*/ 	.word	0x00000010


	//----- nvinfo : EIATTR_SW_WAR
	.align		4
.L_54:
        /*0020*/ 	.byte	0x04, 0x36
        /*0022*/ 	.short	(.L_56 - .L_55)
.L_55:
        /*0024*/ 	.word	0x00000008
.L_56:


//--------------------- .nv.callgraph             --------------------------
	.section	.nv.callgraph,"",@"SHT_CUDA_CALLGRAPH"
	.align	4
	.sectionentsize	8
	.align		4
        /*0000*/ 	.word	0x00000000
	.align		4
        /*0004*/ 	.word	0xffffffff
	.align		4
        /*0008*/ 	.word	0x00000000
	.align		4
        /*000c*/ 	.word	0xfffffffe
	.align		4
        /*0010*/ 	.word	0x00000000
	.align		4
        /*0014*/ 	.word	0xfffffffd
	.align		4
        /*0018*/ 	.word	0x00000000
	.align		4
        /*001c*/ 	.word	0xfffffffc


//--------------------- .nv.constant4             --------------------------
	.section	.nv.constant4,"a",@progbits
	.align	8
	.align		8
.nv.constant4:
        /*0000*/ 	.dword	_ZN30_INTERNAL_750c118f_4_k_cu_main4cuda3std3__45__cpo5beginE
	.align		8
        /*0008*/ 	.dword	_ZN30_INTERNAL_750c118f_4_k_cu_main4cuda3std3__45__cpo3endE
	.align		8
        /*0010*/ 	.dword	_ZN30_INTERNAL_750c118f_4_k_cu_main4cuda3std3__45__cpo6cbeginE
	.align		8
        /*0018*/ 	.dword	_ZN30_INTERNAL_750c118f_4_k_cu_main4cuda3std3__45__cpo4cendE
	.align		8
        /*0020*/ 	.dword	_ZN30_INTERNAL_750c118f_4_k_cu_main4cuda3std3__45__cpo6rbeginE
	.align		8
        /*0028*/ 	.dword	_ZN30_INTERNAL_750c118f_4_k_cu_main4cuda3std3__45__cpo4rendE
	.align		8
        /*0030*/ 	.dword	_ZN30_INTERNAL_750c118f_4_k_cu_main4cuda3std3__45__cpo7crbeginE
	.align		8
        /*0038*/ 	.dword	_ZN30_INTERNAL_750c118f_4_k_cu_main4cuda3std3__45__cpo5crendE
	.align		8
        /*0040*/ 	.dword	_ZN30_INTERNAL_750c118f_4_k_cu_main4cuda3std3__432_GLOBAL__N__750c118f_4_k_cu_main6ignoreE
	.align		8
        /*0048*/ 	.dword	_ZN30_INTERNAL_750c118f_4_k_cu_main4cuda3std3__419piecewise_constructE
	.align		8
        /*0050*/ 	.dword	_ZN30_INTERNAL_750c118f_4_k_cu_main4cuda3std3__48in_placeE
	.align		8
        /*0058*/ 	.dword	_ZN30_INTERNAL_750c118f_4_k_cu_main4cuda3std3__420unreachable_sentinelE
	.align		8
        /*0060*/ 	.dword	_ZN30_INTERNAL_750c118f_4_k_cu_main4cuda3std3__47nulloptE
	.align		8
        /*0068*/ 	.dword	_ZN30_INTERNAL_750c118f_4_k_cu_main4cuda3std3__48unexpectE
	.align		8
        /*0070*/ 	.dword	_ZN30_INTERNAL_750c118f_4_k_cu_main4cuda3std6ranges3__45__cpo4swapE
	.align		8
        /*0078*/ 	.dword	_ZN30_INTERNAL_750c118f_4_k_cu_main4cuda3std6ranges3__45__cpo9iter_moveE
	.align		8
        /*0080*/ 	.dword	_ZN30_INTERNAL_750c118f_4_k_cu_main4cuda3std6ranges3__45__cpo5beginE
	.align		8
        /*0088*/ 	.dword	_ZN30_INTERNAL_750c118f_4_k_cu_main4cuda3std6ranges3__45__cpo3endE
	.align		8
        /*0090*/ 	.dword	_ZN30_INTERNAL_750c118f_4_k_cu_main4cuda3std6ranges3__45__cpo6cbeginE
	.align		8
        /*0098*/ 	.dword	_ZN30_INTERNAL_750c118f_4_k_cu_main4cuda3std6ranges3__45__cpo4cendE
	.align		8
        /*00a0*/ 	.dword	_ZN30_INTERNAL_750c118f_4_k_cu_main4cuda3std6ranges3__45__cpo7advanceE
	.align		8
        /*00a8*/ 	.dword	_ZN30_INTERNAL_750c118f_4_k_cu_main4cuda3std6ranges3__45__cpo9iter_swapE
	.align		8
        /*00b0*/ 	.dword	_ZN30_INTERNAL_750c118f_4_k_cu_main4cuda3std6ranges3__45__cpo4nextE
	.align		8
        /*00b8*/ 	.dword	_ZN30_INTERNAL_750c118f_4_k_cu_main4cuda3std6ranges3__45__cpo4prevE
	.align		8
        /*00c0*/ 	.dword	_ZN30_INTERNAL_750c118f_4_k_cu_main4cuda3std6ranges3__45__cpo4dataE
	.align		8
        /*00c8*/ 	.dword	_ZN30_INTERNAL_750c118f_4_k_cu_main4cuda3std6ranges3__45__cpo5cdataE
	.align		8
        /*00d0*/ 	.dword	_ZN30_INTERNAL_750c118f_4_k_cu_main4cuda3std6ranges3__45__cpo4sizeE
	.align		8
        /*00d8*/ 	.dword	_ZN30_INTERNAL_750c118f_4_k_cu_main4cuda3std6ranges3__45__cpo5ssizeE
	.align		8
        /*00e0*/ 	.dword	_ZN30_INTERNAL_750c118f_4_k_cu_main4cuda3std6ranges3__45__cpo8distanceE
	.align		8
        /*00e8*/ 	.dword	_ZN30_INTERNAL_750c118f_4_k_cu_main6thrust24THRUST_300001_SM_1000_NS8cuda_cub3parE
	.align		8
        /*00f0*/ 	.dword	_ZN30_INTERNAL_750c118f_4_k_cu_main6thrust24THRUST_300001_SM_1000_NS8cuda_cub10par_nosyncE
	.align		8
        /*00f8*/ 	.dword	_ZN30_INTERNAL_750c118f_4_k_cu_main6thrust24THRUST_300001_SM_1000_NS6system6detail10sequential3seqE
	.align		8
        /*0100*/ 	.dword	_ZN30_INTERNAL_750c118f_4_k_cu_main6thrust24THRUST_300001_SM_1000_NS6system3cpp3parE
	.align		8
        /*0108*/ 	.dword	_ZN30_INTERNAL_750c118f_4_k_cu_main6thrust24THRUST_300001_SM_1000_NS12placeholders2_1E
	.align		8
        /*0110*/ 	.dword	_ZN30_INTERNAL_750c118f_4_k_cu_main6thrust24THRUST_300001_SM_1000_NS12placeholders2_2E
	.align		8
        /*0118*/ 	.dword	_ZN30_INTERNAL_750c118f_4_k_cu_main6thrust24THRUST_300001_SM_1000_NS12placeholders2_3E
	.align		8
        /*0120*/ 	.dword	_ZN30_INTERNAL_750c118f_4_k_cu_main6thrust24THRUST_300001_SM_1000_NS12placeholders2_4E
	.align		8
        /*0128*/ 	.dword	_ZN30_INTERNAL_750c118f_4_k_cu_main6thrust24THRUST_300001_SM_1000_NS12placeholders2_5E
	.align		8
        /*0130*/ 	.dword	_ZN30_INTERNAL_750c118f_4_k_cu_main6thrust24THRUST_300001_SM_1000_NS12placeholders2_6E
	.align		8
        /*0138*/ 	.dword	_ZN30_INTERNAL_750c118f_4_k_cu_main6thrust24THRUST_300001_SM_1000_NS12placeholders2_7E
	.align		8
        /*0140*/ 	.dword	_ZN30_INTERNAL_750c118f_4_k_cu_main6thrust24THRUST_300001_SM_1000_NS12placeholders2_8E
	.align		8
        /*0148*/ 	.dword	_ZN30_INTERNAL_750c118f_4_k_cu_main6thrust24THRUST_300001_SM_1000_NS12placeholders2_9E
	.align		8
        /*0150*/ 	.dword	_ZN30_INTERNAL_750c118f_4_k_cu_main6thrust24THRUST_300001_SM_1000_NS12placeholders3_10E
	.align		8
        /*0158*/ 	.dword	_ZN30_INTERNAL_750c118f_4_k_cu_main6thrust24THRUST_300001_SM_1000_NS3seqE
	.align		8
        /*0160*/ 	.dword	_ZN30_INTERNAL_750c118f_4_k_cu_main6thrust24THRUST_300001_SM_1000_NS6deviceE


//--------------------- .text._ZN3cub18CUB_300001_SM_10006detail11EmptyKernelIvEEvv --------------------------
	.section	.text._ZN3cub18CUB_300001_SM_10006detail11EmptyKernelIvEEvv,"ax",@progbits
	.align	128
        .global         _ZN3cub18CUB_300001_SM_10006detail11EmptyKernelIvEEvv
        .type           _ZN3cub18CUB_300001_SM_10006detail11EmptyKernelIvEEvv,@function
        .size           _ZN3cub18CUB_300001_SM_10006detail11EmptyKernelIvEEvv,(.L_x_1 - _ZN3cub18CUB_300001_SM_10006detail11EmptyKernelIvEEvv)
        .other          _ZN3cub18CUB_300001_SM_10006detail11EmptyKernelIvEEvv,@"STO_CUDA_ENTRY STV_DEFAULT"
_ZN3cub18CUB_300001_SM_10006detail11EmptyKernelIvEEvv:
.text._ZN3cub18CUB_300001_SM_10006detail11EmptyKernelIvEEvv:
[----:B------:R-:W-:Y:S01]  /*0000*/  LDC R1, c[0x0][0x37c] ;  /* 0x0000df00ff017b82 */ /* 0x000fe20000000800 */
[----:B------:R-:W-:Y:S05]  /*0010*/  EXIT ;  /* 0x000000000000794d */ /* 0x000fea0003800000 */
.L_x_0:
[----:B------:R-:W-:-:S00]  /*0020*/  BRA `(.L_x_0) ;  /* 0xfffffffc00fc7947 */ /* 0x000fc0000383ffff */
[----:B------:R-:W-:-:S00]  /*0030*/  NOP ;  /* 0x0000000000007918 */ /* 0x000fc00000000000 */
        /* <DEDUP_REMOVED lines=12> */
.L_x_1:


//--------------------- .nv.shared.reserved.0     --------------------------
	.section	.nv.shared.reserved.0,"aw",@nobits
	.weak		__nv_reservedSMEM_offset_0_alias
	.size		__nv_reservedSMEM_offset_0_alias, 0, 64
	.other		__nv_reservedSMEM_offset_0_alias,@"STO_CUDA_RESERVED_SHARED STV_DEFAULT"
__nv_reservedSMEM_offset_0_alias:
	.zero		0
	.zero		64


//--------------------- .nv.global                --------------------------
	.section	.nv.global,"aw",@nobits
.nv.global:
	.type		_ZN30_INTERNAL_750c118f_4_k_cu_main6thrust24THRUST_300001_SM_1000_NS12placeholders2_8E,@object
	.size		_ZN30_INTERNAL_750c118f_4_k_cu_main6thrust24THRUST_300001_SM_1000_NS12placeholders2_8E,(_ZN30_INTERNAL_750c118f_4_k_cu_main4cuda3std3__432_GLOBAL__N__750c118f_4_k_cu_main6ignoreE - _ZN30_INTERNAL_750c118f_4_k_cu_main6thrust24THRUST_300001_SM_1000_NS12placeholders2_8E)
_ZN30_INTERNAL_750c118f_4_k_cu_main6thrust24THRUST_300001_SM_1000_NS12placeholders2_8E:
	.zero		1
	.type		_ZN30_INTERNAL_750c118f_4_k_cu_main4cuda3std3__432_GLOBAL__N__750c118f_4_k_cu_main6ignoreE,@object
	.size		_ZN30_INTERNAL_750c118f_4_k_cu_main4cuda3std3__432_GLOBAL__N__750c118f_4_k_cu_main6ignoreE,(_ZN30_INTERNAL_750c118f_4_k_cu_main4cuda3std6ranges3__45__cpo4dataE - _ZN30_INTERNAL_750c118f_4_k_cu_main4cuda3std3__432_GLOBAL__N__750c118f_4_k_cu_main6ignoreE)
_ZN30_INTERNAL_750c118f_4_k_cu_main4cuda3std3__432_GLOBAL__N__750c118f_4_k_cu_main6ignoreE:
	.zero		1
	.type		_ZN30_INTERNAL_750c118f_4_k_cu_main4cuda3std6ranges3__45__cpo4dataE,@object
	.size		_ZN30_INTERNAL_750c118f_4_k_cu_main4cuda3std6ranges3__45__cpo4dataE,(_ZN30_INTERNAL_750c118f_4_k_cu_main6thrust24THRUST_300001_SM_1000_NS6system3cpp3parE - _ZN30_INTERNAL_750c118f_4_k_cu_main4cuda3std6ranges3__45__cpo4dataE)
_ZN30_INTERNAL_750c118f_4_k_cu_main4cuda3std6ranges3__45__cpo4dataE:
	.zero		1
	.type		_ZN30_INTERNAL_750c118f_4_k_cu_main6thrust24THRUST_300001_SM_1000_NS6system3cpp3parE,@object
	.size		_ZN30_INTERNAL_750c118f_4_k_cu_main6thrust24THRUST_300001_SM_1000_NS6system3cpp3parE,(_ZN30_INTERNAL_750c118f_4_k_cu_main4cuda3std3__45__cpo5beginE - _ZN30_INTERNAL_750c118f_4_k_cu_main6thrust24THRUST_300001_SM_1000_NS6system3cpp3parE)
_ZN30_INTERNAL_750c118f_4_k_cu_main6thrust24THRUST_300001_SM_1000_NS6system3cpp3parE:
	.zero		1
	.type		_ZN30_INTERNAL_750c118f_4_k_cu_main4cuda3std3__45__cpo5beginE,@object
	.size		_ZN30_INTERNAL_750c118f_4_k_cu_main4cuda3std3__45__cpo5beginE,(_ZN30_INTERNAL_750c118f_4_k_cu_main4cuda3std6ranges3__45__cpo5beginE - _ZN30_INTERNAL_750c118f_4_k_cu_main4cuda3std3__45__cpo5beginE)
_ZN30_INTERNAL_750c118f_4_k_cu_main4cuda3std3__45__cpo5beginE:
	.zero		1
	.type		_ZN30_INTERNAL_750c118f_4_k_cu_main4cuda3std6ranges3__45__cpo5beginE,@object
	.size		_ZN30_INTERNAL_750c118f_4_k_cu_main4cuda3std6ranges3__45__cpo5beginE,(_ZN30_INTERNAL_750c118f_4_k_cu_main6thrust24THRUST_300001_SM_1000_NS6deviceE - _ZN30_INTERNAL_750c118f_4_k_cu_main4cuda3std6ranges3__45__cpo5beginE)
_ZN30_INTERNAL_750c118f_4_k_cu_main4cuda3std6ranges3__45__cpo5beginE:
	.zero		1
	.type		_ZN30_INTERNAL_750c118f_4_k_cu_main6thrust24THRUST_300001_SM_1000_NS6deviceE,@object
	.size		_ZN30_INTERNAL_750c118f_4_k_cu_main6thrust24THRUST_300001_SM_1000_NS6deviceE,(_ZN30_INTERNAL_750c118f_4_k_cu_main4cuda3std3__47nulloptE - _ZN30_INTERNAL_750c118f_4_k_cu_main6thrust24THRUST_300001_SM_1000_NS6deviceE)
_ZN30_INTERNAL_750c118f_4_k_cu_main6thrust24THRUST_300001_SM_1000_NS6deviceE:
	.zero		1
	.type		_ZN30_INTERNAL_750c118f_4_k_cu_main4cuda3std3__47nulloptE,@object
	.size		_ZN30_INTERNAL_750c118f_4_k_cu_main4cuda3std3__47nulloptE,(_ZN30_INTERNAL_750c118f_4_k_cu_main4cuda3std6ranges3__45__cpo8distanceE - _ZN30_INTERNAL_750c118f_4_k_cu_main4cuda3std3__47nulloptE)
_ZN30_INTERNAL_750c118f_4_k_cu_main4cuda3std3__47nulloptE:
	.zero		1
	.type		_ZN30_INTERNAL_750c118f_4_k_cu_main4cuda3std6ranges3__45__cpo8distanceE,@object
	.size		_ZN30_INTERNAL_750c118f_4_k_cu_main4cuda3std6ranges3__45__cpo8distanceE,(_ZN30_INTERNAL_750c118f_4_k_cu_main6thrust24THRUST_300001_SM_1000_NS12placeholders2_4E - _ZN30_INTERNAL_750c118f_4_k_cu_main4cuda3std6ranges3__45__cpo8distanceE)
_ZN30_INTERNAL_750c118f_4_k_cu_main4cuda3std6ranges3__45__cpo8distanceE:
	.zero		1
	.type		_ZN30_INTERNAL_750c118f_4_k_cu_main6thrust24THRUST_300001_SM_1000_NS12placeholders2_4E,@object
	.size		_ZN30_INTERNAL_750c118f_4_k_cu_main6thrust24THRUST_300001_SM_1000_NS12placeholders2_4E,(_ZN30_INTERNAL_750c118f_4_k_cu_main4cuda3std3__45__cpo6rbeginE - _ZN30_INTERNAL_750c118f_4_k_cu_main6thrust24THRUST_300001_SM_1000_NS12placeholders2_4E)
_ZN30_INTERNAL_750c118f_4_k_cu_main6thrust24THRUST_300001_SM_1000_NS12placeholders2_4E:
	.zero		1
	.type		_ZN30_INTERNAL_750c118f_4_k_cu_main4cuda3std3__45__cpo6rbeginE,@object
	.size		_ZN30_INTERNAL_750c118f_4_k_cu_main4cuda3std3__45__cpo6rbeginE,(_ZN30_INTERNAL_750c118f_4_k_cu_main4cuda3std6ranges3__45__cpo7advanceE - _ZN30_INTERNAL_750c118f_4_k_cu_main4cuda3std3__45__cpo6rbeginE)
_ZN30_INTERNAL_750c118f_4_k_cu_main4cuda3std3__45__cpo6rbeginE:
	.zero		1
	.type		_ZN30_INTERNAL_750c118f_4_k_cu_main4cuda3std6ranges3__45__cpo7advanceE,@object
	.size		_ZN30_INTERNAL_750c118f_4_k_cu_main4cuda3std6ranges3__45__cpo7advanceE,(_ZN30_INTERNAL_750c118f_4_k_cu_main6thrust24THRUST_300001_SM_1000_NS12placeholders3_10E - _ZN30_INTERNAL_750c118f_4_k_cu_main4cuda3std6ranges3__45__cpo7advanceE)
_ZN30_INTERNAL_750c118f_4_k_cu_main4cuda3std6ranges3__45__cpo7advanceE:
	.zero		1
	.type		_ZN30_INTERNAL_750c118f_4_k_cu_main6thrust24THRUST_300001_SM_1000_NS12placeholders3_10E,@object
	.size		_ZN30_INTERNAL_750c118f_4_k_cu_main6thrust24THRUST_300001_SM_1000_NS12placeholders3_10E,(_ZN30_INTERNAL_750c118f_4_k_cu_main4cuda3std3__48in_placeE - _ZN30_INTERNAL_750c118f_4_k_cu_main6thrust24THRUST_300001_SM_1000_NS12placeholders3_10E)
_ZN30_INTERNAL_750c118f_4_k_cu_main6thrust24THRUST_300001_SM_1000_NS12placeholders3_10E:
	.zero		1
	.type		_ZN30_INTERNAL_750c118f_4_k_cu_main4cuda3std3__48in_placeE,@object
	.size		_ZN30_INTERNAL_750c118f_4_k_cu_main4cuda3std3__48in_placeE,(_ZN30_INTERNAL_750c118f_4_k_cu_main4cuda3std6ranges3__45__cpo4sizeE - _ZN30_INTERNAL_750c118f_4_k_cu_main4cuda3std3__48in_placeE)
_ZN30_INTERNAL_750c118f_4_k_cu_main4cuda3std3__48in_placeE:
	.zero		1
	.type		_ZN30_INTERNAL_750c118f_4_k_cu_main4cuda3std6ranges3__45__cpo4sizeE,@object
	.size		_ZN30_INTERNAL_750c118f_4_k_cu_main4cuda3std6ranges3__45__cpo4sizeE,(_ZN30_INTERNAL_750c118f_4_k_cu_main6thrust24THRUST_300001_SM_1000_NS12placeholders2_2E - _ZN30_INTERNAL_750c118f_4_k_cu_main4cuda3std6ranges3__45__cpo4sizeE)
_ZN30_INTERNAL_750c118f_4_k_cu_main4cuda3std6ranges3__45__cpo4sizeE:
	.zero		1
	.type		_ZN30_INTERNAL_750c118f_4_k_cu_main6thrust24THRUST_300001_SM_1000_NS12placeholders2_2E,@object
	.size		_ZN30_INTERNAL_750c118f_4_k_cu_main6thrust24THRUST_300001_SM_1000_NS12placeholders2_2E,(_ZN30_INTERNAL_750c118f_4_k_cu_main4cuda3std3__45__cpo6cbeginE - _ZN30_INTERNAL_750c118f_4_k_cu_main6thrust24THRUST_300001_SM_1000_NS12placeholders2_2E)
_ZN30_INTERNAL_750c118f_4_k_cu_main6thrust24THRUST_300001_SM_1000_NS12placeholders2_2E:
	.zero		1
	.type		_ZN30_INTERNAL_750c118f_4_k_cu_main4cuda3std3__45__cpo6cbeginE,@object
	.size		_ZN30_INTERNAL_750c118f_4_k_cu_main4cuda3std3__45__cpo6cbeginE,(_ZN30_INTERNAL_750c118f_4_k_cu_main4cuda3std6ranges3__45__cpo6cbeginE - _ZN30_INTERNAL_750c118f_4_k_cu_main4cuda3std3__45__cpo6cbeginE)
_ZN30_INTERNAL_750c118f_4_k_cu_main4cuda3std3__45__cpo6cbeginE:
	.zero		1
	.type		_ZN30_INTERNAL_750c118f_4_k_cu_main4cuda3std6ranges3__45__cpo6cbeginE,@object
	.size		_ZN30_INTERNAL_750c118f_4_k_cu_main4cuda3std6ranges3__45__cpo6cbeginE,(_ZN30_INTERNAL_750c118f_4_k_cu_main6thrust24THRUST_300001_SM_1000_NS12placeholders2_6E - _ZN30_INTERNAL_750c118f_4_k_cu_main4cuda3std6ranges3__45__cpo6cbeginE)
_ZN30_INTERNAL_750c118f_4_k_cu_main4cuda3std6ranges3__45__cpo6cbeginE:
	.zero		1
	.type		_ZN30_INTERNAL_750c118f_4_k_cu_main6thrust24THRUST_300001_SM_1000_NS12placeholders2_6E,@object
	.size		_ZN30_INTERNAL_750c118f_4_k_cu_main6thrust24THRUST_300001_SM_1000_NS12placeholders2_6E,(_ZN30_INTERNAL_750c118f_4_k_cu_main4cuda3std3__45__cpo7crbeginE - _ZN30_INTERNAL_750c118f_4_k_cu_main6thrust24THRUST_300001_SM_1000_NS12placeholders2_6E)
_ZN30_INTERNAL_750c118f_4_k_cu_main6thrust24THRUST_300001_SM_1000_NS12placeholders2_6E:
	.zero		1
	.type		_ZN30_INTERNAL_750c118f_4_k_cu_main4cuda3std3__45__cpo7crbeginE,@object
	.size		_ZN30_INTERNAL_750c118f_4_k_cu_main4cuda3std3__45__cpo7crbeginE,(_ZN30_INTERNAL_750c118f_4_k_cu_main4cuda3std6ranges3__45__cpo4nextE - _ZN30_INTERNAL_750c118f_4_k_cu_main4cuda3std3__45__cpo7crbeginE)
_ZN30_INTERNAL_750c118f_4_k_cu_main4cuda3std3__45__cpo7crbeginE:
	.zero		1
	.type		_ZN30_INTERNAL_750c118f_4_k_cu_main4cuda3std6ranges3__45__cpo4nextE,@object
	.size		_ZN30_INTERNAL_750c118f_4_k_cu_main4cuda3std6ranges3__45__cpo4nextE,(_ZN30_INTERNAL_750c118f_4_k_cu_main4cuda3std6ranges3__45__cpo4swapE - _ZN30_INTERNAL_750c118f_4_k_cu_main4cuda3std6ranges3__45__cpo4nextE)
_ZN30_INTERNAL_750c118f_4_k_cu_main4cuda3std6ranges3__45__cpo4nextE:
	.zero		1
	.type		_ZN30_INTERNAL_750c118f_4_k_cu_main4cuda3std6ranges3__45__cpo4swapE,@object
	.size		_ZN30_INTERNAL_750c118f_4_k_cu_main4cuda3std6ranges3__45__cpo4swapE,(_ZN30_INTERNAL_750c118f_4_k_cu_main6thrust24THRUST_300001_SM_1000_NS8cuda_cub10par_nosyncE - _ZN30_INTERNAL_750c118f_4_k_cu_main4cuda3std6ranges3__45__cpo4swapE)
_ZN30_INTERNAL_750c118f_4_k_cu_main4cuda3std6ranges3__45__cpo4swapE:
	.zero		1
	.type		_ZN30_INTERNAL_750c118f_4_k_cu_main6thrust24THRUST_300001_SM_1000_NS8cuda_cub10par_nosyncE,@object
	.size		_ZN30_INTERNAL_750c118f_4_k_cu_main6thrust24THRUST_300001_SM_1000_NS8cuda_cub10par_nosyncE,(_ZN30_INTERNAL_750c118f_4_k_cu_main6thrust24THRUST_300001_SM_1000_NS3seqE - _ZN30_INTERNAL_750c118f_4_k_cu_main6thrust24THRUST_300001_SM_1000_NS8cuda_cub10par_nosyncE)
_ZN30_INTERNAL_750c118f_4_k_cu_main6thrust24THRUST_300001_SM_1000_NS8cuda_cub10par_nosyncE:
	.zero		1
	.type		_ZN30_INTERNAL_750c118f_4_k_cu_main6thrust24THRUST_300001_SM_1000_NS3seqE,@object
	.size		_ZN30_INTERNAL_750c118f_4_k_cu_main6thrust24THRUST_300001_SM_1000_NS3seqE,(_ZN30_INTERNAL_750c118f_4_k_cu_main4cuda3std3__420unreachable_sentinelE - _ZN30_INTERNAL_750c118f_4_k_cu_main6thrust24THRUST_300001_SM_1000_NS3seqE)
_ZN30_INTERNAL_750c118f_4_k_cu_main6thrust24THRUST_300001_SM_1000_NS3seqE:
	.zero		1
	.type		_ZN30_INTERNAL_750c118f_4_k_cu_main4cuda3std3__420unreachable_sentinelE,@object
	.size		_ZN30_INTERNAL_750c118f_4_k_cu_main4cuda3std3__420unreachable_sentinelE,(_ZN30_INTERNAL_750c118f_4_k_cu_main4cuda3std6ranges3__45__cpo5ssizeE - _ZN30_INTERNAL_750c118f_4_k_cu_main4cuda3std3__420unreachable_sentinelE)
_ZN30_INTERNAL_750c118f_4_k_cu_main4cuda3std3__420unreachable_sentinelE:
	.zero		1
	.type		_ZN30_INTERNAL_750c118f_4_k_cu_main4cuda3std6ranges3__45__cpo5ssizeE,@object
	.size		_ZN30_INTERNAL_750c118f_4_k_cu_main4cuda3std6ranges3__45__cpo5ssizeE,(_ZN30_INTERNAL_750c118f_4_k_cu_main6thrust24THRUST_300001_SM_1000_NS12placeholders2_3E - _ZN30_INTERNAL_750c118f_4_k_cu_main4cuda3std6ranges3__45__cpo5ssizeE)
_ZN30_INTERNAL_750c118f_4_k_cu_main4cuda3std6ranges3__45__cpo5ssizeE:
	.zero		1
	.type		_ZN30_INTERNAL_750c118f_4_k_cu_main6thrust24THRUST_300001_SM_1000_NS12placeholders2_3E,@object
	.size		_ZN30_INTERNAL_750c118f_4_k_cu_main6thrust24THRUST_300001_SM_1000_NS12placeholders2_3E,(_ZN30_INTERNAL_750c118f_4_k_cu_main4cuda3std3__45__cpo4cendE - _ZN30_INTERNAL_750c118f_4_k_cu_main6thrust24THRUST_300001_SM_1000_NS12placeholders2_3E)
_ZN30_INTERNAL_750c118f_4_k_cu_main6thrust24THRUST_300001_SM_1000_NS12placeholders2_3E:
	.zero		1
	.type		_ZN30_INTERNAL_750c118f_4_k_cu_main4cuda3std3__45__cpo4cendE,@object
	.size		_ZN30_INTERNAL_750c118f_4_k_cu_main4cuda3std3__45__cpo4cendE,(_ZN30_INTERNAL_750c118f_4_k_cu_main4cuda3std6ranges3__45__cpo4cendE - _ZN30_INTERNAL_750c118f_4_k_cu_main4cuda3std3__45__cpo4cendE)
_ZN30_INTERNAL_750c118f_4_k_cu_main4cuda3std3__45__cpo4cendE:
	.zero		1
	.type		_ZN30_INTERNAL_750c118f_4_k_cu_main4cuda3std6ranges3__45__cpo4cendE,@object
	.size		_ZN30_INTERNAL_750c118f_4_k_cu_main4cuda3std6ranges3__45__cpo4cendE,(_ZN30_INTERNAL_750c118f_4_k_cu_main6thrust24THRUST_300001_SM_1000_NS12placeholders2_7E - _ZN30_INTERNAL_750c118f_4_k_cu_main4cuda3std6ranges3__45__cpo4cendE)
_ZN30_INTERNAL_750c118f_4_k_cu_main4cuda3std6ranges3__45__cpo4cendE:
	.zero		1
	.type		_ZN30_INTERNAL_750c118f_4_k_cu_main6thrust24THRUST_300001_SM_1000_NS12placeholders2_7E,@object
	.size		_ZN30_INTERNAL_750c118f_4_k_cu_main6thrust24THRUST_300001_SM_1000_NS12placeholders2_7E,(_ZN30_INTERNAL_750c118f_4_k_cu_main4cuda3std3__45__cpo5crendE - _ZN30_INTERNAL_750c118f_4_k_cu_main6thrust24THRUST_300001_SM_1000_NS12placeholders2_7E)
_ZN30_INTERNAL_750c118f_4_k_cu_main6thrust24THRUST_300001_SM_1000_NS12placeholders2_7E:
	.zero		1
	.type		_ZN30_INTERNAL_750c118f_4_k_cu_main4cuda3std3__45__cpo5crendE,@object
	.size		_ZN30_INTERNAL_750c118f_4_k_cu_main4cuda3std3__45__cpo5crendE,(_ZN30_INTERNAL_750c118f_4_k_cu_main4cuda3std6ranges3__45__cpo4prevE - _ZN30_INTERNAL_750c118f_4_k_cu_main4cuda3std3__45__cpo5crendE)
_ZN30_INTERNAL_750c118f_4_k_cu_main4cuda3std3__45__cpo5crendE:
	.zero		1
	.type		_ZN30_INTERNAL_750c118f_4_k_cu_main4cuda3std6ranges3__45__cpo4prevE,@object
	.size		_ZN30_INTERNAL_750c118f_4_k_cu_main4cuda3std6ranges3__45__cpo4prevE,(_ZN30_INTERNAL_750c118f_4_k_cu_main4cuda3std6ranges3__45__cpo9iter_moveE - _ZN30_INTERNAL_750c118f_4_k_cu_main4cuda3std6ranges3__45__cpo4prevE)
_ZN30_INTERNAL_750c118f_4_k_cu_main4cuda3std6ranges3__45__cpo4prevE:
	.zero		1
	.type		_ZN30_INTERNAL_750c118f_4_k_cu_main4cuda3std6ranges3__45__cpo9iter_moveE,@object
	.size		_ZN30_INTERNAL_750c118f_4_k_cu_main4cuda3std6ranges3__45__cpo9iter_moveE,(_ZN30_INTERNAL_750c118f_4_k_cu_main6thrust24THRUST_300001_SM_1000_NS6system6detail10sequential3seqE - _ZN30_INTERNAL_750c118f_4_k_cu_main4cuda3std6ranges3__45__cpo9iter_moveE)
_ZN30_INTERNAL_750c118f_4_k_cu_main4cuda3std6ranges3__45__cpo9iter_moveE:
	.zero		1
	.type		_ZN30_INTERNAL_750c118f_4_k_cu_main6thrust24THRUST_300001_SM_1000_NS6system6detail10sequential3seqE,@object
	.size		_ZN30_INTERNAL_750c118f_4_k_cu_main6thrust24THRUST_300001_SM_1000_NS6system6detail10sequential3seqE,(_ZN30_INTERNAL_750c118f_4_k_cu_main6thrust24THRUST_300001_SM_1000_NS12placeholders2_9E - _ZN30_INTERNAL_750c118f_4_k_cu_main6thrust24THRUST_300001_SM_1000_NS6system6detail10sequential3seqE)
_ZN30_INTERNAL_750c118f_4_k_cu_main6thrust24THRUST_300001_SM_1000_NS6system6detail10sequential3seqE:
	.zero		1
	.type		_ZN30_INTERNAL_750c118f_4_k_cu_main6thrust24THRUST_300001_SM_1000_NS12placeholders2_9E,@object
	.size		_ZN30_INTERNAL_750c118f_4_k_cu_main6thrust24THRUST_300001_SM_1000_NS12placeholders2_9E,(_ZN30_INTERNAL_750c118f_4_k_cu_main4cuda3std3__419piecewise_constructE - _ZN30_INTERNAL_750c118f_4_k_cu_main6thrust24THRUST_300001_SM_1000_NS12placeholders2_9E)
_ZN30_INTERNAL_750c118f_4_k_cu_main6thrust24THRUST_300001_SM_1000_NS12placeholders2_9E:
	.zero		1
	.type		_ZN30_INTERNAL_750c118f_4_k_cu_main4cuda3std3__419piecewise_constructE,@object
	.size		_ZN30_INTERNAL_750c118f_4_k_cu_main4cuda3std3__419piecewise_constructE,(_ZN30_INTERNAL_750c118f_4_k_cu_main4cuda3std6ranges3__45__cpo5cdataE - _ZN30_INTERNAL_750c118f_4_k_cu_main4cuda3std3__419piecewise_constructE)
_ZN30_INTERNAL_750c118f_4_k_cu_main4cuda3std3__419piecewise_constructE:
	.zero		1
	.type		_ZN30_INTERNAL_750c118f_4_k_cu_main4cuda3std6ranges3__45__cpo5cdataE,@object
	.size		_ZN30_INTERNAL_750c118f_4_k_cu_main4cuda3std6ranges3__45__cpo5cdataE,(_ZN30_INTERNAL_750c118f_4_k_cu_main6thrust24THRUST_300001_SM_1000_NS12placeholders2_1E - _ZN30_INTERNAL_750c118f_4_k_cu_main4cuda3std6ranges3__45__cpo5cdataE)
_ZN30_INTERNAL_750c118f_4_k_cu_main4cuda3std6ranges3__45__cpo5cdataE:
	.zero		1
	.type		_ZN30_INTERNAL_750c118f_4_k_cu_main6thrust24THRUST_300001_SM_1000_NS12placeholders2_1E,@object
	.size		_ZN30_INTERNAL_750c118f_4_k_cu_main6thrust24THRUST_300001_SM_1000_NS12placeholders2_1E,(_ZN30_INTERNAL_750c118f_4_k_cu_main4cuda3std3__45__cpo3endE - _ZN30_INTERNAL_750c118f_4_k_cu_main6thrust24THRUST_300001_SM_1000_NS12placeholders2_1E)
_ZN30_INTERNAL_750c118f_4_k_cu_main6thrust24THRUST_300001_SM_1000_NS12placeholders2_1E:
	.zero		1
	.type		_ZN30_INTERNAL_750c118f_4_k_cu_main4cuda3std3__45__cpo3endE,@object
	.size		_ZN30_INTERNAL_750c118f_4_k_cu_main4cuda3std3__45__cpo3endE,(_ZN30_INTERNAL_750c118f_4_k_cu_main4cuda3std6ranges3__45__cpo3endE - _ZN30_INTERNAL_750c118f_4_k_cu_main4cuda3std3__45__cpo3endE)
_ZN30_INTERNAL_750c118f_4_k_cu_main4cuda3std3__45__cpo3endE:
	.zero		1
	.type		_ZN30_INTERNAL_750c118f_4_k_cu_main4cuda3std6ranges3__45__cpo3endE,@object
	.size		_ZN30_INTERNAL_750c118f_4_k_cu_main4cuda3std6ranges3__45__cpo3endE,(_ZN30_INTERNAL_750c118f_4_k_cu_main6thrust24THRUST_300001_SM_1000_NS12placeholders2_5E - _ZN30_INTERNAL_750c118f_4_k_cu_main4cuda3std6ranges3__45__cpo3endE)
_ZN30_INTERNAL_750c118f_4_k_cu_main4cuda3std6ranges3__45__cpo3endE:
	.zero		1
	.type		_ZN30_INTERNAL_750c118f_4_k_cu_main6thrust24THRUST_300001_SM_1000_NS12placeholders2_5E,@object
	.size		_ZN30_INTERNAL_750c118f_4_k_cu_main6thrust24THRUST_300001_SM_1000_NS12placeholders2_5E,(_ZN30_INTERNAL_750c118f_4_k_cu_main4cuda3std3__45__cpo4rendE - _ZN30_INTERNAL_750c118f_4_k_cu_main6thrust24THRUST_300001_SM_1000_NS12placeholders2_5E)
_ZN30_INTERNAL_750c118f_4_k_cu_main6thrust24THRUST_300001_SM_1000_NS12placeholders2_5E:
	.zero		1
	.type		_ZN30_INTERNAL_750c118f_4_k_cu_main4cuda3std3__45__cpo4rendE,@object
	.size		_ZN30_INTERNAL_750c118f_4_k_cu_main4cuda3std3__45__cpo4rendE,(_ZN30_INTERNAL_750c118f_4_k_cu_main4cuda3std6ranges3__45__cpo9iter_swapE - _ZN30_INTERNAL_750c118f_4_k_cu_main4cuda3std3__45__cpo4rendE)
_ZN30_INTERNAL_750c118f_4_k_cu_main4cuda3std3__45__cpo4rendE:
	.zero		1
	.type		_ZN30_INTERNAL_750c118f_4_k_cu_main4cuda3std6ranges3__45__cpo9iter_swapE,@object
	.size		_ZN30_INTERNAL_750c118f_4_k_cu_main4cuda3std6ranges3__45__cpo9iter_swapE,(_ZN30_INTERNAL_750c118f_4_k_cu_main4cuda3std3__48unexpectE - _ZN30_INTERNAL_750c118f_4_k_cu_main4cuda3std6ranges3__45__cpo9iter_swapE)
_ZN30_INTERNAL_750c118f_4_k_cu_main4cuda3std6ranges3__45__cpo9iter_swapE:
	.zero		1
	.type		_ZN30_INTERNAL_750c118f_4_k_cu_main4cuda3std3__48unexpectE,@object
	.size		_ZN30_INTERNAL_750c118f_4_k_cu_main4cuda3std3__48unexpectE,(_ZN30_INTERNAL_750c118f_4_k_cu_main6thrust24THRUST_300001_SM_1000_NS8cuda_cub3parE - _ZN30_INTERNAL_750c118f_4_k_cu_main4cuda3std3__48unexpectE)
_ZN30_INTERNAL_750c118f_4_k_cu_main4cuda3std3__48unexpectE:
	.zero		1
	.type		_ZN30_INTERNAL_750c118f_4_k_cu_main6thrust24THRUST_300001_SM_1000_NS8cuda_cub3parE,@object
	.size		_ZN30_INTERNAL_750c118f_4_k_cu_main6thrust24THRUST_300001_SM_1000_NS8cuda_cub3parE,(.L_29 - _ZN30_INTERNAL_750c118f_4_k_cu_main6thrust24THRUST_300001_SM_1000_NS8cuda_cub3parE)
_ZN30_INTERNAL_750c118f_4_k_cu_main6thrust24THRUST_300001_SM_1000_NS8cuda_cub3parE:
	.zero		1
.L_29:


//--------------------- .nv.constant0._ZN3cub18CUB_300001_SM_10006detail11EmptyKernelIvEEvv --------------------------
	.section	.nv.constant0._ZN3cub18CUB_300001_SM_10006detail11EmptyKernelIvEEvv,"a",@progbits
	.sectionflags	@""
	.align	4
.nv.constant0._ZN3cub18CUB_300001_SM_10006detail11EmptyKernelIvEEvv:
	.zero		896


//--------------------- SYMBOLS --------------------------

	.type		.nv.reservedSmem.offset0,@object
	.size		.nv.reservedSmem.offset0,0x4
